//
// Generated by NVIDIA NVVM Compiler
//
// Compiler Build ID: CL-36424714
// Cuda compilation tools, release 13.0, V13.0.88
// Based on NVVM 20.0.0
//

.version 9.0
.target sm_100
.address_size 64

	// .globl	_Z12sampleKernelPfi
.extern .shared .align 16 .b8 tile[];

.visible .entry _Z12sampleKernelPfi(
	.param .u64 .ptr .align 1 _Z12sampleKernelPfi_param_0,
	.param .u32 _Z12sampleKernelPfi_param_1
)
{
	.reg .pred 	%p<2>;
	.reg .b32 	%r<9>;
	.reg .b32 	%f<5>;
	.reg .b64 	%rd<5>;

	ld.param.u64 	%rd1, [_Z12sampleKernelPfi_param_0];
	ld.param.u32 	%r3, [_Z12sampleKernelPfi_param_1];
	mov.u32 	%r4, %ctaid.x;
	mov.u32 	%r5, %ntid.x;
	mov.u32 	%r1, %tid.x;
	mad.lo.s32 	%r2, %r4, %r5, %r1;
	setp.ge.s32 	%p1, %r2, %r3;
	@%p1 bra 	$L__BB0_2;
	cvta.to.global.u64 	%rd2, %rd1;
	mul.wide.s32 	%rd3, %r2, 4;
	add.s64 	%rd4, %rd2, %rd3;
	ld.global.f32 	%f1, [%rd4];
	shl.b32 	%r6, %r1, 2;
	mov.u32 	%r7, tile;
	add.s32 	%r8, %r7, %r6;
	st.shared.f32 	[%r8], %f1;
	bar.sync 	0;
	ld.shared.f32 	%f2, [%r8];
	fma.rn.f32 	%f3, %f2, %f2, 0f3F800000;
	sqrt.rn.f32 	%f4, %f3;
	st.global.f32 	[%rd4], %f4;
$L__BB0_2:
	ret;

}


// ===== COMPILED SASS (sm_100) =====

	.target	sm_100

	.elftype	@"ET_EXEC"


//--------------------- .note.nv.tkinfo           --------------------------
	.section	.note.nv.tkinfo,"",@"SHT_NOTE"
	.sectionflags	@"SHF_NOTE_NV_TKINFO"
	.tkinfo
        /*0018*/ 	.word	0x00000002
        /*0030*/ 	.string	""
        /*0030*/ 	.string	"ptxas"
        /*0030*/ 	.string	"Cuda compilation tools, release 13.0, V13.0.88"
        /*0030*/ 	.string	"Build cuda_13.0.r13.0/compiler.36424714_0"
        /*0030*/ 	.string	"-arch sm_100 -m 64 "



//--------------------- .note.nv.cuinfo           --------------------------
	.section	.note.nv.cuinfo,"",@"SHT_NOTE"
	.sectionflags	@"SHF_NOTE_NV_CUINFO"
        /*0018*/ 	.short	0x0002
        /*001a*/ 	.short	0x0064
        /*001c*/ 	.short	0x0082
	.zero		2


//--------------------- .nv.info                  --------------------------
	.section	.nv.info,"",@"SHT_CUDA_INFO"
	.align	4


	//----- nvinfo : EIATTR_REGCOUNT
	.align		4
        /*0000*/ 	.byte	0x04, 0x2f
        /*0002*/ 	.short	(.L_1 - .L_0)
	.align		4
.L_0:
        /*0004*/ 	.word	index@(_Z12sampleKernelPfi)
        /*0008*/ 	.word	0x0000000c


	//----- nvinfo : EIATTR_FRAME_SIZE
	.align		4
.L_1:
        /*000c*/ 	.byte	0x04, 0x11
        /*000e*/ 	.short	(.L_3 - .L_2)
	.align		4
.L_2:
        /*0010*/ 	.word	index@($__internal_0_$__cuda_sm20_sqrt_rn_f32_slowpath)
        /*0014*/ 	.word	0x00000000


	//----- nvinfo : EIATTR_FRAME_SIZE
	.align		4
.L_3:
        /*0018*/ 	.byte	0x04, 0x11
        /*001a*/ 	.short	(.L_5 - .L_4)
	.align		4
.L_4:
        /*001c*/ 	.word	index@(_Z12sampleKernelPfi)
        /*0020*/ 	.word	0x00000000


	//----- nvinfo : EIATTR_MIN_STACK_SIZE
	.align		4
.L_5:
        /*0024*/ 	.byte	0x04, 0x12
        /*0026*/ 	.short	(.L_7 - .L_6)
	.align		4
.L_6:
        /*0028*/ 	.word	index@(_Z12sampleKernelPfi)
        /*002c*/ 	.word	0x00000000
.L_7:


//--------------------- .nv.compat                --------------------------
	.section	.nv.compat,"",@"SHT_CUDA_COMPAT_INFO"
	.align	4
        /*0000*/ 	.byte	0x02, 0x09, 0x00, 0x00, 0x02, 0x02, 0x01, 0x00, 0x02, 0x05, 0x05, 0x00, 0x03, 0x07, 0x01, 0x01
        /*0010*/ 	.byte	0x02, 0x03, 0x00, 0x00, 0x02, 0x06, 0x01, 0x00, 0x04, 0x0b, 0x08, 0x00, 0x01, 0x00, 0x00, 0x00
        /*0020*/ 	.byte	0x00, 0x00, 0x00, 0x00


//--------------------- .nv.info._Z12sampleKernelPfi --------------------------
	.section	.nv.info._Z12sampleKernelPfi,"",@"SHT_CUDA_INFO"
	.sectionflags	@""
	.align	4


	//----- nvinfo : EIATTR_CUDA_API_VERSION
	.align		4
        /*0000*/ 	.byte	0x04, 0x37
        /*0002*/ 	.short	(.L_9 - .L_8)
.L_8:
        /*0004*/ 	.word	0x00000082


	//----- nvinfo : EIATTR_KPARAM_INFO
	.align		4
.L_9:
        /*0008*/ 	.byte	0x04, 0x17
        /*000a*/ 	.short	(.L_11 - .L_10)
.L_10:
        /*000c*/ 	.word	0x00000000
        /*0010*/ 	.short	0x0001
        /*0012*/ 	.short	0x0008
        /*0014*/ 	.byte	0x00, 0xf0, 0x11, 0x00


	//----- nvinfo : EIATTR_KPARAM_INFO
	.align		4
.L_11:
        /*0018*/ 	.byte	0x04, 0x17
        /*001a*/ 	.short	(.L_13 - .L_12)
.L_12:
        /*001c*/ 	.word	0x00000000
        /*0020*/ 	.short	0x0000
        /*0022*/ 	.short	0x0000
        /*0024*/ 	.byte	0x00, 0xf5, 0x21, 0x00


	//----- nvinfo : EIATTR_SPARSE_MMA_MASK
	.align		4
.L_13:
        /*0028*/ 	.byte	0x03, 0x50
        /*002a*/ 	.short	0x0000


	//----- nvinfo : EIATTR_MAXREG_COUNT
	.align		4
        /*002c*/ 	.byte	0x03, 0x1b
        /*002e*/ 	.short	0x00ff


	//----- nvinfo : EIATTR_NUM_BARRIERS
	.align		4
        /*0030*/ 	.byte	0x02, 0x4c
        /*0032*/ 	.byte	0x01
	.zero		1


	//----- nvinfo : EIATTR_MERCURY_ISA_VERSION
	.align		4
        /*0034*/ 	.byte	0x03, 0x5f
        /*0036*/ 	.short	0x0101


	//----- nvinfo : EIATTR_VRC_CTA_INIT_COUNT
	.align		4
        /*0038*/ 	.byte	0x02, 0x4a
	.zero		1
	.zero		1


	//----- nvinfo : EIATTR_EXIT_INSTR_OFFSETS
	.align		4
        /*003c*/ 	.byte	0x04, 0x1c
        /*003e*/ 	.short	(.L_15 - .L_14)


	//   ....[0]....
.L_14:
        /*0040*/ 	.word	0x00000070


	//   ....[1]....
        /*0044*/ 	.word	0x00000230


	//----- nvinfo : EIATTR_CRS_STACK_SIZE
	.align		4
.L_15:
        /*0048*/ 	.byte	0x04, 0x1e
        /*004a*/ 	.short	(.L_17 - .L_16)
.L_16:
        /*004c*/ 	.word	0x00000000


	//----- nvinfo : EIATTR_CBANK_PARAM_SIZE
	.align		4
.L_17:
        /*0050*/ 	.byte	0x03, 0x19
        /*0052*/ 	.short	0x000c


	//----- nvinfo : EIATTR_PARAM_CBANK
	.align		4
        /*0054*/ 	.byte	0x04, 0x0a
        /*0056*/ 	.short	(.L_19 - .L_18)
	.align		4
.L_18:
        /*0058*/ 	.word	index@(.nv.constant0._Z12sampleKernelPfi)
        /*005c*/ 	.short	0x0380
        /*005e*/ 	.short	0x000c


	//----- nvinfo : EIATTR_SW_WAR
	.align		4
.L_19:
        /*0060*/ 	.byte	0x04, 0x36
        /*0062*/ 	.short	(.L_21 - .L_20)
.L_20:
        /*0064*/ 	.word	0x00000008
.L_21:


//--------------------- .nv.callgraph             --------------------------
	.section	.nv.callgraph,"",@"SHT_CUDA_CALLGRAPH"
	.align	4
	.sectionentsize	8
	.align		4
        /*0000*/ 	.word	0x00000000
	.align		4
        /*0004*/ 	.word	0xffffffff
	.align		4
        /*0008*/ 	.word	0x00000000
	.align		4
        /*000c*/ 	.word	0xfffffffe
	.align		4
        /*0010*/ 	.word	0x00000000
	.align		4
        /*0014*/ 	.word	0xfffffffd
	.align		4
        /*0018*/ 	.word	0x00000000
	.align		4
        /*001c*/ 	.word	0xfffffffc


//--------------------- .text._Z12sampleKernelPfi --------------------------
	.section	.text._Z12sampleKernelPfi,"ax",@progbits
	.align	128
        .global         _Z12sampleKernelPfi
        .type           _Z12sampleKernelPfi,@function
        .size           _Z12sampleKernelPfi,(.L_x_5 - _Z12sampleKernelPfi)
        .other          _Z12sampleKernelPfi,@"STO_CUDA_ENTRY STV_DEFAULT"
_Z12sampleKernelPfi:
.text._Z12sampleKernelPfi:
[----:B------:R-:W-:Y:S01]  /*0000*/  LDC R1, c[0x0][0x37c] ;  /* 0x0000df00ff017b82 */ /* 0x000fe20000000800 */
[----:B------:R-:W0:Y:S07]  /*0010*/  S2R R4, SR_TID.X ;  /* 0x0000000000047919 */ /* 0x000e2e0000002100 */
[----:B------:R-:W0:Y:S01]  /*0020*/  S2UR UR4, SR_CTAID.X ;  /* 0x00000000000479c3 */ /* 0x000e220000002500 */
[----:B------:R-:W1:Y:S07]  /*0030*/  LDCU UR5, c[0x0][0x388] ;  /* 0x00007100ff0577ac */ /* 0x000e6e0008000800 */
[----:B------:R-:W0:Y:S02]  /*0040*/  LDC R5, c[0x0][0x360] ;  /* 0x0000d800ff057b82 */ /* 0x000e240000000800 */
[----:B0-----:R-:W-:-:S05]  /*0050*/  IMAD R5, R5, UR4, R4 ;  /* 0x0000000405057c24 */ /* 0x001fca000f8e0204 */
[----:B-1----:R-:W-:-:S13]  /*0060*/  ISETP.GE.AND P0, PT, R5, UR5, PT ;  /* 0x0000000505007c0c */ /* 0x002fda000bf06270 */
[----:B------:R-:W-:Y:S05]  /*0070*/  @P0 EXIT ;  /* 0x000000000000094d */ /* 0x000fea0003800000 */
[----:B------:R-:W0:Y:S01]  /*0080*/  LDC.64 R2, c[0x0][0x380] ;  /* 0x0000e000ff027b82 */ /* 0x000e220000000a00 */
[----:B------:R-:W1:Y:S01]  /*0090*/  LDCU.64 UR6, c[0x0][0x358] ;  /* 0x00006b00ff0677ac */ /* 0x000e620008000a00 */
[----:B0-----:R-:W-:-:S05]  /*00a0*/  IMAD.WIDE R2, R5, 0x4, R2 ;  /* 0x0000000405027825 */ /* 0x001fca00078e0202 */
[----:B-1----:R-:W2:Y:S01]  /*00b0*/  LDG.E R0, desc[UR6][R2.64] ;  /* 0x0000000602007981 */ /* 0x002ea2000c1e1900 */
[----:B------:R-:W0:Y:S01]  /*00c0*/  S2UR UR5, SR_CgaCtaId ;  /* 0x00000000000579c3 */ /* 0x000e220000008800 */
[----:B------:R-:W-:Y:S01]  /*00d0*/  UMOV UR4, 0x400 ;  /* 0x0000040000047882 */ /* 0x000fe20000000000 */
[----:B------:R-:W-:Y:S01]  /*00e0*/  BSSY.RECONVERGENT B0, `(.L_x_0) ;  /* 0x0000013000007945 */ /* 0x000fe20003800200 */
[----:B0-----:R-:W-:-:S06]  /*00f0*/  ULEA UR4, UR5, UR4, 0x18 ;  /* 0x0000000405047291 */ /* 0x001fcc000f8ec0ff */
[----:B------:R-:W-:-:S05]  /*0100*/  LEA R5, R4, UR4, 0x2 ;  /* 0x0000000404057c11 */ /* 0x000fca000f8e10ff */
[----:B--2---:R-:W-:Y:S01]  /*0110*/  STS [R5], R0 ;  /* 0x0000000005007388 */ /* 0x004fe20000000800 */
[----:B------:R-:W-:Y:S06]  /*0120*/  BAR.SYNC.DEFER_BLOCKING 0x0 ;  /* 0x0000000000007b1d */ /* 0x000fec0000010000 */
[----:B------:R-:W0:Y:S02]  /*0130*/  LDS R4, [R5] ;  /* 0x0000000005047984 */ /* 0x000e240000000800 */
[----:B0-----:R-:W-:-:S04]  /*0140*/  FFMA R4, R4, R4, 1 ;  /* 0x3f80000004047423 */ /* 0x001fc80000000004 */
[----:B------:R0:W1:Y:S01]  /*0150*/  MUFU.RSQ R7, R4 ;  /* 0x0000000400077308 */ /* 0x0000620000001400 */
[----:B------:R-:W-:-:S04]  /*0160*/  IADD3 R6, PT, PT, R4, -0xd000000, RZ ;  /* 0xf300000004067810 */ /* 0x000fc80007ffe0ff */
[----:B------:R-:W-:-:S13]  /*0170*/  ISETP.GT.U32.AND P0, PT, R6, 0x727fffff, PT ;  /* 0x727fffff0600780c */ /* 0x000fda0003f04070 */
[----:B01----:R-:W-:Y:S05]  /*0180*/  @!P0 BRA `(.L_x_1) ;  /* 0x0000000000108947 */ /* 0x003fea0003800000 */
[----:B------:R-:W-:-:S07]  /*0190*/  MOV R9, 0x1b0 ;  /* 0x000001b000097802 */ /* 0x000fce0000000f00 */
[----:B------:R-:W-:Y:S05]  /*01a0*/  CALL.REL.NOINC `($__internal_0_$__cuda_sm20_sqrt_rn_f32_slowpath) ;  /* 0x0000000000247944 */ /* 0x000fea0003c00000 */
[----:B------:R-:W-:Y:S01]  /*01b0*/  MOV R5, R0 ;  /* 0x0000000000057202 */ /* 0x000fe20000000f00 */
[----:B------:R-:W-:Y:S06]  /*01c0*/  BRA `(.L_x_2) ;  /* 0x0000000000107947 */ /* 0x000fec0003800000 */
.L_x_1:
[----:B------:R-:W-:Y:S01]  /*01d0*/  FMUL.FTZ R5, R4, R7 ;  /* 0x0000000704057220 */ /* 0x000fe20000410000 */
[----:B------:R-:W-:-:S03]  /*01e0*/  FMUL.FTZ R7, R7, 0.5 ;  /* 0x3f00000007077820 */ /* 0x000fc60000410000 */
[----:B------:R-:W-:-:S04]  /*01f0*/  FFMA R4, -R5, R5, R4 ;  /* 0x0000000505047223 */ /* 0x000fc80000000104 */
[----:B------:R-:W-:-:S07]  /*0200*/  FFMA R5, R4, R7, R5 ;  /* 0x0000000704057223 */ /* 0x000fce0000000005 */
.L_x_2:
[----:B------:R-:W-:Y:S05]  /*0210*/  BSYNC.RECONVERGENT B0 ;  /* 0x0000000000007941 */ /* 0x000fea0003800200 */
.L_x_0:
[----:B------:R-:W-:Y:S01]  /*0220*/  STG.E desc[UR6][R2.64], R5 ;  /* 0x0000000502007986 */ /* 0x000fe2000c101906 */
[----:B------:R-:W-:Y:S05]  /*0230*/  EXIT ;  /* 0x000000000000794d */ /* 0x000fea0003800000 */
        .weak           $__internal_0_$__cuda_sm20_sqrt_rn_f32_slowpath
        .type           $__internal_0_$__cuda_sm20_sqrt_rn_f32_slowpath,@function
        .size           $__internal_0_$__cuda_sm20_sqrt_rn_f32_slowpath,(.L_x_5 - $__internal_0_$__cuda_sm20_sqrt_rn_f32_slowpath)
$__internal_0_$__cuda_sm20_sqrt_rn_f32_slowpath:
[----:B------:R-:W-:-:S13]  /*0240*/  LOP3.LUT P0, RZ, R4, 0x7fffffff, RZ, 0xc0, !PT ;  /* 0x7fffffff04ff7812 */ /* 0x000fda000780c0ff */
[----:B------:R-:W-:Y:S05]  /*0250*/  @!P0 BRA `(.L_x_3) ;  /* 0x0000000000448947 */ /* 0x000fea0003800000 */
[----:B------:R-:W-:Y:S02]  /*0260*/  FSETP.GEU.FTZ.AND P0, PT, R4, RZ, PT ;  /* 0x000000ff0400720b */ /* 0x000fe40003f1e000 */
[----:B------:R-:W-:-:S11]  /*0270*/  MOV R0, R4 ;  /* 0x0000000400007202 */ /* 0x000fd60000000f00 */
[----:B------:R-:W-:Y:S01]  /*0280*/  @!P0 MOV R4, 0x7fffffff ;  /* 0x7fffffff00048802 */ /* 0x000fe20000000f00 */
[----:B------:R-:W-:Y:S06]  /*0290*/  @!P0 BRA `(.L_x_3) ;  /* 0x0000000000348947 */ /* 0x000fec0003800000 */
[----:B------:R-:W-:-:S13]  /*02a0*/  FSETP.GTU.FTZ.AND P0, PT, |R0|, +INF , PT ;  /* 0x7f8000000000780b */ /* 0x000fda0003f1c200 */
[----:B------:R-:W-:Y:S01]  /*02b0*/  @P0 FADD.FTZ R4, R0, 1 ;  /* 0x3f80000000040421 */ /* 0x000fe20000010000 */
[----:B------:R-:W-:Y:S06]  /*02c0*/  @P0 BRA `(.L_x_3) ;  /* 0x0000000000280947 */ /* 0x000fec0003800000 */
[----:B------:R-:W-:-:S13]  /*02d0*/  FSETP.NEU.FTZ.AND P0, PT, |R0|, +INF , PT ;  /* 0x7f8000000000780b */ /* 0x000fda0003f1d200 */
[----:B------:R-:W-:-:S04]  /*02e0*/  @P0 FFMA R5, R0, 1.84467440737095516160e+19, RZ ;  /* 0x5f80000000050823 */ /* 0x000fc800000000ff */
[----:B------:R-:W0:Y:S02]  /*02f0*/  @P0 MUFU.RSQ R4, R5 ;  /* 0x0000000500040308 */ /* 0x000e240000001400 */
[----:B0-----:R-:W-:Y:S01]  /*0300*/  @P0 FMUL.FTZ R6, R5, R4 ;  /* 0x0000000405060220 */ /* 0x001fe20000410000 */
[----:B------:R-:W-:Y:S01]  /*0310*/  @P0 FMUL.FTZ R8, R4, 0.5 ;  /* 0x3f00000004080820 */ /* 0x000fe20000410000 */
[----:B------:R-:W-:Y:S02]  /*0320*/  @!P0 MOV R4, R0 ;  /* 0x0000000000048202 */ /* 0x000fe40000000f00 */
[----:B------:R-:W-:-:S04]  /*0330*/  @P0 FADD.FTZ R7, -R6, -RZ ;  /* 0x800000ff06070221 */ /* 0x000fc80000010100 */
[----:B------:R-:W-:-:S04]  /*0340*/  @P0 FFMA R7, R6, R7, R5 ;  /* 0x0000000706070223 */ /* 0x000fc80000000005 */
[----:B------:R-:W-:-:S04]  /*0350*/  @P0 FFMA R7, R7, R8, R6 ;  /* 0x0000000807070223 */ /* 0x000fc80000000006 */
[----:B------:R-:W-:-:S07]  /*0360*/  @P0 FMUL.FTZ R4, R7, 2.3283064365386962891e-10 ;  /* 0x2f80000007040820 */ /* 0x000fce0000410000 */
.L_x_3:
[----:B------:R-:W-:Y:S01]  /*0370*/  HFMA2 R5, -RZ, RZ, 0, 0 ;  /* 0x00000000ff057431 */ /* 0x000fe200000001ff */
[----:B------:R-:W-:Y:S02]  /*0380*/  MOV R0, R4 ;  /* 0x0000000400007202 */ /* 0x000fe40000000f00 */
[----:B------:R-:W-:-:S04]  /*0390*/  MOV R4, R9 ;  /* 0x0000000900047202 */ /* 0x000fc80000000f00 */
[----:B------:R-:W-:Y:S05]  /*03a0*/  RET.REL.NODEC R4 `(_Z12sampleKernelPfi) ;  /* 0xfffffffc04147950 */ /* 0x000fea0003c3ffff */
.L_x_4:
[----:B------:R-:W-:-:S00]  /*03b0*/  BRA `(.L_x_4) ;  /* 0xfffffffc00fc7947 */ /* 0x000fc0000383ffff */
[----:B------:R-:W-:-:S00]  /*03c0*/  NOP ;  /* 0x0000000000007918 */ /* 0x000fc00000000000 */
        /* <DEDUP_REMOVED lines=11> */
.L_x_5:


//--------------------- .nv.shared._Z12sampleKernelPfi --------------------------
	.section	.nv.shared._Z12sampleKernelPfi,"aw",@nobits
	.sectionflags	@""
	.align	16
	.zero		1024


//--------------------- .nv.shared.reserved.0     --------------------------
	.section	.nv.shared.reserved.0,"aw",@nobits
	.weak		__nv_reservedSMEM_offset_0_alias
	.size		__nv_reservedSMEM_offset_0_alias, 0, 64
	.other		__nv_reservedSMEM_offset_0_alias,@"STO_CUDA_RESERVED_SHARED STV_DEFAULT"
__nv_reservedSMEM_offset_0_alias:
	.zero		0
	.zero		64


//--------------------- .nv.constant0._Z12sampleKernelPfi --------------------------
	.section	.nv.constant0._Z12sampleKernelPfi,"a",@progbits
	.sectionflags	@""
	.align	4
.nv.constant0._Z12sampleKernelPfi:
	.zero		908


//--------------------- SYMBOLS --------------------------

	.type		.nv.reservedSmem.offset0,@object
	.size		.nv.reservedSmem.offset0,0x4
	.type		.nv.reservedSmem.cap,@object
	.size		.nv.reservedSmem.cap,0x4
